	.headerflags	@"EF_CUDA_TEXMODE_UNIFIED EF_CUDA_64BIT_ADDRESS EF_CUDA_ACCELERATORS EF_CUDA_SM90 EF_CUDA_VIRTUAL_SM(EF_CUDA_SM90)"
	.elftype	@"ET_EXEC"


//--------------------- .nv.info                  --------------------------
	.section	.nv.info,"",@"SHT_CUDA_INFO"
	.align	4


	//----- nvinfo : EIATTR_REGCOUNT
	.align		4
        /*0000*/ 	.byte	0x04, 0x2f
        /*0002*/ 	.short	(.L_3 - .L_2)
	.align		4
.L_2:
        /*0004*/ 	.word	index@(triton_poi_fused__native_batch_norm_legit_no_training_add_convolution_leaky_relu_19)
        /*0008*/ 	.word	0x00000018


	//----- nvinfo : EIATTR_MIN_STACK_SIZE
	.align		4
.L_3:
        /*000c*/ 	.byte	0x04, 0x12
        /*000e*/ 	.short	(.L_5 - .L_4)
	.align		4
.L_4:
        /*0010*/ 	.word	index@(triton_poi_fused__native_batch_norm_legit_no_training_add_convolution_leaky_relu_19)
        /*0014*/ 	.word	0x00000000


	//----- nvinfo : EIATTR_FRAME_SIZE
	.align		4
.L_5:
        /*0018*/ 	.byte	0x04, 0x11
        /*001a*/ 	.short	(.L_7 - .L_6)
	.align		4
.L_6:
        /*001c*/ 	.word	index@(triton_poi_fused__native_batch_norm_legit_no_training_add_convolution_leaky_relu_19)
        /*0020*/ 	.word	0x00000000


	//----- nvinfo : EIATTR_MIN_STACK_SIZE
	.align		4
.L_7:
        /*0024*/ 	.byte	0x04, 0x12
        /*0026*/ 	.short	(.L_9 - .L_8)
	.align		4
.L_8:
        /*0028*/ 	.word	index@(triton_poi_fused__native_batch_norm_legit_no_training_add_convolution_leaky_relu_19)
        /*002c*/ 	.word	0x00000000
.L_9:


//--------------------- .nv.info.triton_poi_fused__native_batch_norm_legit_no_training_add_convolution_leaky_relu_19 --------------------------
	.section	.nv.info.triton_poi_fused__native_batch_norm_legit_no_training_add_convolution_leaky_relu_19,"",@"SHT_CUDA_INFO"
	.sectionflags	@""
	.align	4


	//----- nvinfo : EIATTR_CUDA_API_VERSION
	.align		4
        /*0000*/ 	.byte	0x04, 0x37
        /*0002*/ 	.short	(.L_11 - .L_10)
.L_10:
        /*0004*/ 	.word	0x0000007c


	//----- nvinfo : EIATTR_KPARAM_INFO
	.align		4
.L_11:
        /*0008*/ 	.byte	0x04, 0x17
        /*000a*/ 	.short	(.L_13 - .L_12)
.L_12:
        /*000c*/ 	.word	0x00000000
        /*0010*/ 	.short	0x0009
        /*0012*/ 	.short	0x0048
        /*0014*/ 	.byte	0x00, 0xf0, 0x11, 0x00


	//----- nvinfo : EIATTR_KPARAM_INFO
	.align		4
.L_13:
        /*0018*/ 	.byte	0x04, 0x17
        /*001a*/ 	.short	(.L_15 - .L_14)
.L_14:
        /*001c*/ 	.word	0x00000000
        /*0020*/ 	.short	0x0008
        /*0022*/ 	.short	0x0040
        /*0024*/ 	.byte	0x00, 0xf4, 0x21, 0x00


	//----- nvinfo : EIATTR_KPARAM_INFO
	.align		4
.L_15:
        /*0028*/ 	.byte	0x04, 0x17
        /*002a*/ 	.short	(.L_17 - .L_16)
.L_16:
        /*002c*/ 	.word	0x00000000
        /*0030*/ 	.short	0x0007
        /*0032*/ 	.short	0x0038
        /*0034*/ 	.byte	0x00, 0xf4, 0x21, 0x00


	//----- nvinfo : EIATTR_KPARAM_INFO
	.align		4
.L_17:
        /*0038*/ 	.byte	0x04, 0x17
        /*003a*/ 	.short	(.L_19 - .L_18)
.L_18:
        /*003c*/ 	.word	0x00000000
        /*0040*/ 	.short	0x0006
        /*0042*/ 	.short	0x0030
        /*0044*/ 	.byte	0x00, 0xf4, 0x21, 0x00


	//----- nvinfo : EIATTR_KPARAM_INFO
	.align		4
.L_19:
        /*0048*/ 	.byte	0x04, 0x17
        /*004a*/ 	.short	(.L_21 - .L_20)
.L_20:
        /*004c*/ 	.word	0x00000000
        /*0050*/ 	.short	0x0005
        /*0052*/ 	.short	0x0028
        /*0054*/ 	.byte	0x00, 0xf4, 0x21, 0x00


	//----- nvinfo : EIATTR_KPARAM_INFO
	.align		4
.L_21:
        /*0058*/ 	.byte	0x04, 0x17
        /*005a*/ 	.short	(.L_23 - .L_22)
.L_22:
        /*005c*/ 	.word	0x00000000
        /*0060*/ 	.short	0x0004
        /*0062*/ 	.short	0x0020
        /*0064*/ 	.byte	0x00, 0xf4, 0x21, 0x00


	//----- nvinfo : EIATTR_KPARAM_INFO
	.align		4
.L_23:
        /*0068*/ 	.byte	0x04, 0x17
        /*006a*/ 	.short	(.L_25 - .L_24)
.L_24:
        /*006c*/ 	.word	0x00000000
        /*0070*/ 	.short	0x0003
        /*0072*/ 	.short	0x0018
        /*0074*/ 	.byte	0x00, 0xf4, 0x21, 0x00


	//----- nvinfo : EIATTR_KPARAM_INFO
	.align		4
.L_25:
        /*0078*/ 	.byte	0x04, 0x17
        /*007a*/ 	.short	(.L_27 - .L_26)
.L_26:
        /*007c*/ 	.word	0x00000000
        /*0080*/ 	.short	0x0002
        /*0082*/ 	.short	0x0010
        /*0084*/ 	.byte	0x00, 0xf4, 0x21, 0x00


	//----- nvinfo : EIATTR_KPARAM_INFO
	.align		4
.L_27:
        /*0088*/ 	.byte	0x04, 0x17
        /*008a*/ 	.short	(.L_29 - .L_28)
.L_28:
        /*008c*/ 	.word	0x00000000
        /*0090*/ 	.short	0x0001
        /*0092*/ 	.short	0x0008
        /*0094*/ 	.byte	0x00, 0xf4, 0x21, 0x00


	//----- nvinfo : EIATTR_KPARAM_INFO
	.align		4
.L_29:
        /*0098*/ 	.byte	0x04, 0x17
        /*009a*/ 	.short	(.L_31 - .L_30)
.L_30:
        /*009c*/ 	.word	0x00000000
        /*00a0*/ 	.short	0x0000
        /*00a2*/ 	.short	0x0000
        /*00a4*/ 	.byte	0x00, 0xf4, 0x21, 0x00


	//----- nvinfo : EIATTR_SPARSE_MMA_MASK
	.align		4
.L_31:
        /*00a8*/ 	.byte	0x03, 0x50
        /*00aa*/ 	.short	0x0000


	//----- nvinfo : EIATTR_MAXREG_COUNT
	.align		4
        /*00ac*/ 	.byte	0x03, 0x1b
        /*00ae*/ 	.short	0x00ff


	//----- nvinfo : EIATTR_EXIT_INSTR_OFFSETS
	.align		4
        /*00b0*/ 	.byte	0x04, 0x1c
        /*00b2*/ 	.short	(.L_33 - .L_32)


	//   ....[0]....
.L_32:
        /*00b4*/ 	.word	0x000004f0


	//----- nvinfo : EIATTR_REQNTID
	.align		4
.L_33:
        /*00b8*/ 	.byte	0x04, 0x10
        /*00ba*/ 	.short	(.L_35 - .L_34)
.L_34:
        /*00bc*/ 	.word	0x00000080
        /*00c0*/ 	.word	0x00000001
        /*00c4*/ 	.word	0x00000001


	//----- nvinfo : EIATTR_CBANK_PARAM_SIZE
	.align		4
.L_35:
        /*00c8*/ 	.byte	0x03, 0x19
        /*00ca*/ 	.short	0x004c


	//----- nvinfo : EIATTR_PARAM_CBANK
	.align		4
        /*00cc*/ 	.byte	0x04, 0x0a
        /*00ce*/ 	.short	(.L_37 - .L_36)
	.align		4
.L_36:
        /*00d0*/ 	.word	index@(.nv.constant0.triton_poi_fused__native_batch_norm_legit_no_training_add_convolution_leaky_relu_19)
        /*00d4*/ 	.short	0x0210
        /*00d6*/ 	.short	0x004c


	//----- nvinfo : EIATTR_SW_WAR
	.align		4
.L_37:
        /*00d8*/ 	.byte	0x04, 0x36
        /*00da*/ 	.short	(.L_39 - .L_38)
.L_38:
        /*00dc*/ 	.word	0x00000008
.L_39:


//--------------------- .nv.callgraph             --------------------------
	.section	.nv.callgraph,"",@"SHT_CUDA_CALLGRAPH"
	.align	4
	.sectionentsize	8
	.align		4
        /*0000*/ 	.word	0x00000000
	.align		4
        /*0004*/ 	.word	0xffffffff
	.align		4
        /*0008*/ 	.word	0x00000000
	.align		4
        /*000c*/ 	.word	0xfffffffe
	.align		4
        /*0010*/ 	.word	0x00000000
	.align		4
        /*0014*/ 	.word	0xfffffffd
	.align		4
        /*0018*/ 	.word	0x00000000
	.align		4
        /*001c*/ 	.word	0xfffffffc


//--------------------- .nv.constant4             --------------------------
	.section	.nv.constant4,"a",@progbits
	.align	8
	.align		8
.nv.constant4:
        /*0000*/ 	.dword	_$_str
	.align		8
        /*0008*/ 	.dword	_$_str_$_2


//--------------------- .text.triton_poi_fused__native_batch_norm_legit_no_training_add_convolution_leaky_relu_19 --------------------------
	.section	.text.triton_poi_fused__native_batch_norm_legit_no_training_add_convolution_leaky_relu_19,"ax",@progbits
	.align	128
        .global         triton_poi_fused__native_batch_norm_legit_no_training_add_convolution_leaky_relu_19
        .type           triton_poi_fused__native_batch_norm_legit_no_training_add_convolution_leaky_relu_19,@function
        .size           triton_poi_fused__native_batch_norm_legit_no_training_add_convolution_leaky_relu_19,(.L_x_1 - triton_poi_fused__native_batch_norm_legit_no_training_add_convolution_leaky_relu_19)
        .other          triton_poi_fused__native_batch_norm_legit_no_training_add_convolution_leaky_relu_19,@"STO_CUDA_ENTRY STV_DEFAULT"
triton_poi_fused__native_batch_norm_legit_no_training_add_convolution_leaky_relu_19:
.text.triton_poi_fused__native_batch_norm_legit_no_training_add_convolution_leaky_relu_19:
[----:B------:R-:W-:Y:S01]  /*0000*/  LDC R1, c[0x0][0x28] ;  /* 0x00000a00ff017b82 */ /* 0x000fe20000000800 */
[----:B------:R-:W1:Y:S07]  /*0010*/  S2R R0, SR_TID.X ;  /* 0x0000000000007919 */ /* 0x000e6e0000002100 */
[----:B------:R-:W2:Y:S01]  /*0020*/  LDC.64 R6, c[0x0][0x230] ;  /* 0x00008c00ff067b82 */ /* 0x000ea20000000a00 */
[----:B------:R-:W-:Y:S01]  /*0030*/  ULDC.64 UR4, c[0x0][0x208] ;  /* 0x0000820000047ab9 */ /* 0x000fe20000000a00 */
[----:B------:R-:W-:Y:S01]  /*0040*/  ULDC.64 UR6, c[0x0][0x250] ;  /* 0x0000940000067ab9 */ /* 0x000fe20000000a00 */
[----:B------:R-:W3:Y:S05]  /*0050*/  S2R R5, SR_CTAID.X ;  /* 0x0000000000057919 */ /* 0x000eea0000002500 */
[----:B------:R-:W4:Y:S08]  /*0060*/  LDC.64 R10, c[0x0][0x220] ;  /* 0x00008800ff0a7b82 */ /* 0x000f300000000a00 */
[----:B------:R-:W5:Y:S08]  /*0070*/  LDC.64 R18, c[0x0][0x238] ;  /* 0x00008e00ff127b82 */ /* 0x000f700000000a00 */
[----:B------:R-:W5:Y:S01]  /*0080*/  LDC.64 R16, c[0x0][0x240] ;  /* 0x00009000ff107b82 */ /* 0x000f620000000a00 */
[----:B-1----:R-:W-:-:S07]  /*0090*/  SHF.L.U32 R0, R0, 0x1, RZ ;  /* 0x0000000100007819 */ /* 0x002fce00000006ff */
[----:B------:R-:W1:Y:S01]  /*00a0*/  LDC.64 R12, c[0x0][0x248] ;  /* 0x00009200ff0c7b82 */ /* 0x000e620000000a00 */
[----:B---3--:R-:W-:Y:S02]  /*00b0*/  SHF.R.S32.HI R3, RZ, 0x17, R5 ;  /* 0x00000017ff037819 */ /* 0x008fe40000011405 */
[----:B------:R-:W-:Y:S02]  /*00c0*/  LOP3.LUT R0, R0, 0xfe, RZ, 0xc0, !PT ;  /* 0x000000fe00007812 */ /* 0x000fe400078ec0ff */
[----:B------:R-:W-:Y:S02]  /*00d0*/  SGXT R3, R3, 0x1 ;  /* 0x000000010303781a */ /* 0x000fe40000000200 */
[----:B------:R-:W-:Y:S02]  /*00e0*/  LEA R0, R5, R0, 0x8 ;  /* 0x0000000005007211 */ /* 0x000fe400078e40ff */
[----:B------:R-:W3:Y:S02]  /*00f0*/  LDC.64 R4, c[0x0][0x228] ;  /* 0x00008a00ff047b82 */ /* 0x000ee40000000a00 */
[----:B------:R-:W-:-:S04]  /*0100*/  LEA.HI R3, R3, R0, RZ, 0x9 ;  /* 0x0000000003037211 */ /* 0x000fc800078f48ff */
[----:B------:R-:W-:-:S04]  /*0110*/  LOP3.LUT R3, R3, 0xfffffe00, RZ, 0xc0, !PT ;  /* 0xfffffe0003037812 */ /* 0x000fc800078ec0ff */
[----:B------:R-:W-:Y:S02]  /*0120*/  IADD3 R14, R0, -R3, RZ ;  /* 0x80000003000e7210 */ /* 0x000fe40007ffe0ff */
[----:B------:R-:W1:Y:S03]  /*0130*/  LDC.64 R2, c[0x0][0x210] ;  /* 0x00008400ff027b82 */ /* 0x000e660000000a00 */
[----:B--2---:R-:W-:-:S06]  /*0140*/  IMAD.WIDE R6, R14, 0x4, R6 ;  /* 0x000000040e067825 */ /* 0x004fcc00078e0206 */
[----:B------:R-:W2:Y:S01]  /*0150*/  LDG.E.EL.64 R6, desc[UR4][R6.64] ;  /* 0x0000000406067981 */ /* 0x000ea2000c2e1b00 */
[----:B----4-:R-:W-:-:S04]  /*0160*/  IMAD.WIDE R10, R14, 0x4, R10 ;  /* 0x000000040e0a7825 */ /* 0x010fc800078e020a */
[C---:B---3--:R-:W-:Y:S02]  /*0170*/  IMAD.WIDE R4, R14.reuse, 0x4, R4 ;  /* 0x000000040e047825 */ /* 0x048fe400078e0204 */
[----:B------:R-:W3:Y:S02]  /*0180*/  LDG.E.EL.64 R10, desc[UR4][R10.64] ;  /* 0x000000040a0a7981 */ /* 0x000ee4000c2e1b00 */
[----:B-----5:R-:W-:Y:S02]  /*0190*/  IMAD.WIDE R18, R14, 0x4, R18 ;  /* 0x000000040e127825 */ /* 0x020fe400078e0212 */
[----:B------:R-:W4:Y:S02]  /*01a0*/  LDG.E.EL.64 R4, desc[UR4][R4.64] ;  /* 0x0000000404047981 */ /* 0x000f24000c2e1b00 */
[----:B01----:R-:W-:-:S05]  /*01b0*/  IMAD.WIDE R2, R0, 0x4, R2 ;  /* 0x0000000400027825 */ /* 0x003fca00078e0202 */
[----:B------:R-:W3:Y:S01]  /*01c0*/  LDG.E.64 R8, desc[UR4][R2.64] ;  /* 0x0000000402087981 */ /* 0x000ee2000c1e1b00 */
[----:B------:R-:W-:-:S04]  /*01d0*/  IMAD.WIDE R14, R14, 0x4, R16 ;  /* 0x000000040e0e7825 */ /* 0x000fc800078e0210 */
[----:B------:R-:W-:Y:S02]  /*01e0*/  IMAD.WIDE R16, R0, 0x4, R12 ;  /* 0x0000000400107825 */ /* 0x000fe400078e020c */
[----:B------:R4:W5:Y:S04]  /*01f0*/  LDG.E.EL.64 R12, desc[UR4][R18.64] ;  /* 0x00000004120c7981 */ /* 0x000968000c2e1b00 */
[----:B------:R-:W5:Y:S04]  /*0200*/  LDG.E.EL.64 R14, desc[UR4][R14.64] ;  /* 0x000000040e0e7981 */ /* 0x000f68000c2e1b00 */
[----:B------:R-:W4:Y:S01]  /*0210*/  LDG.E.64 R16, desc[UR4][R16.64] ;  /* 0x0000000410107981 */ /* 0x000f22000c1e1b00 */
[----:B--2---:R-:W-:Y:S01]  /*0220*/  FADD R6, R6, 9.9999997473787516356e-06 ;  /* 0x3727c5ac06067421 */ /* 0x004fe20000000000 */
[----:B------:R-:W-:-:S03]  /*0230*/  FADD R7, R7, 9.9999997473787516356e-06 ;  /* 0x3727c5ac07077421 */ /* 0x000fc60000000000 */
[----:B------:R-:W0:Y:S08]  /*0240*/  MUFU.SQRT R20, R6 ;  /* 0x0000000600147308 */ /* 0x000e300000002000 */
[----:B------:R-:W1:Y:S01]  /*0250*/  MUFU.SQRT R21, R7 ;  /* 0x0000000700157308 */ /* 0x000e620000002000 */
[C---:B0-----:R-:W-:Y:S02]  /*0260*/  FSETP.GT.AND P0, PT, R20.reuse, 8.50705917302346158658e+37, PT ;  /* 0x7e8000001400780b */ /* 0x041fe40003f04000 */
[----:B------:R-:W-:-:S02]  /*0270*/  FSETP.GEU.AND P2, PT, R20, 1.175494350822287508e-38, PT ;  /* 0x008000001400780b */ /* 0x000fc40003f4e000 */
[C---:B-1----:R-:W-:Y:S02]  /*0280*/  FSETP.GT.AND P1, PT, R21.reuse, 8.50705917302346158658e+37, PT ;  /* 0x7e8000001500780b */ /* 0x042fe40003f24000 */
[----:B------:R-:W-:-:S07]  /*0290*/  FSETP.GEU.AND P3, PT, R21, 1.175494350822287508e-38, PT ;  /* 0x008000001500780b */ /* 0x000fce0003f6e000 */
[----:B------:R-:W-:Y:S01]  /*02a0*/  @P0 FMUL R20, R20, 0.25 ;  /* 0x3e80000014140820 */ /* 0x000fe20000400000 */
[----:B------:R-:W-:-:S03]  /*02b0*/  HFMA2.MMA R6, -RZ, RZ, 1.625, 0 ;  /* 0x3e800000ff067435 */ /* 0x000fc600000001ff */
[----:B------:R-:W-:Y:S01]  /*02c0*/  @!P2 FMUL R20, R20, 16777216 ;  /* 0x4b8000001414a820 */ /* 0x000fe20000400000 */
[----:B------:R-:W-:-:S04]  /*02d0*/  @P1 FMUL R21, R21, 0.25 ;  /* 0x3e80000015151820 */ /* 0x000fc80000400000 */
[----:B------:R-:W-:Y:S01]  /*02e0*/  @!P3 FMUL R21, R21, 16777216 ;  /* 0x4b8000001515b820 */ /* 0x000fe20000400000 */
[----:B------:R-:W0:Y:S01]  /*02f0*/  MUFU.RCP R20, R20 ;  /* 0x0000001400147308 */ /* 0x000e220000001000 */
[----:B------:R-:W-:-:S07]  /*0300*/  FSEL R7, R6, 1, P0 ;  /* 0x3f80000006077808 */ /* 0x000fce0000000000 */
[----:B------:R-:W1:Y:S01]  /*0310*/  MUFU.RCP R21, R21 ;  /* 0x0000001500157308 */ /* 0x000e620000001000 */
[----:B------:R-:W-:Y:S01]  /*0320*/  FSEL R6, R6, 1, P1 ;  /* 0x3f80000006067808 */ /* 0x000fe20000800000 */
[----:B---3--:R-:W-:Y:S01]  /*0330*/  FADD R8, R8, R10 ;  /* 0x0000000a08087221 */ /* 0x008fe20000000000 */
[----:B------:R-:W-:Y:S01]  /*0340*/  @!P2 FMUL R7, R7, 16777216 ;  /* 0x4b8000000707a820 */ /* 0x000fe20000400000 */
[----:B------:R-:W-:Y:S02]  /*0350*/  FADD R9, R9, R11 ;  /* 0x0000000b09097221 */ /* 0x000fe40000000000 */
[----:B------:R-:W-:Y:S01]  /*0360*/  @!P3 FMUL R6, R6, 16777216 ;  /* 0x4b8000000606b820 */ /* 0x000fe20000400000 */
[----:B----4-:R-:W-:Y:S01]  /*0370*/  FADD R19, -R4, R8 ;  /* 0x0000000804137221 */ /* 0x010fe20000000100 */
[----:B0-----:R-:W-:Y:S01]  /*0380*/  FMUL R10, R20, R7 ;  /* 0x00000007140a7220 */ /* 0x001fe20000400000 */
[----:B------:R-:W-:Y:S01]  /*0390*/  FADD R4, -R5, R9 ;  /* 0x0000000905047221 */ /* 0x000fe20000000100 */
[----:B-1----:R-:W-:-:S02]  /*03a0*/  FMUL R11, R21, R6 ;  /* 0x00000006150b7220 */ /* 0x002fc40000400000 */
[----:B------:R-:W0:Y:S01]  /*03b0*/  LDC.64 R6, c[0x0][0x218] ;  /* 0x00008600ff067b82 */ /* 0x000e220000000a00 */
[----:B------:R-:W-:Y:S01]  /*03c0*/  FMUL R19, R10, R19 ;  /* 0x000000130a137220 */ /* 0x000fe20000400000 */
[----:B------:R-:W-:-:S03]  /*03d0*/  FMUL R4, R11, R4 ;  /* 0x000000040b047220 */ /* 0x000fc60000400000 */
[----:B-----5:R-:W-:Y:S01]  /*03e0*/  FFMA R19, R12, R19, R14 ;  /* 0x000000130c137223 */ /* 0x020fe2000000000e */
[----:B------:R-:W-:-:S04]  /*03f0*/  FFMA R10, R13, R4, R15 ;  /* 0x000000040d0a7223 */ /* 0x000fc8000000000f */
[----:B------:R-:W-:Y:S02]  /*0400*/  FSETP.GT.AND P1, PT, R19, -R16, PT ;  /* 0x800000101300720b */ /* 0x000fe40003f24000 */
[----:B------:R-:W-:Y:S02]  /*0410*/  FSETP.GT.AND P0, PT, R10, -R17, PT ;  /* 0x800000110a00720b */ /* 0x000fe40003f04000 */
[----:B------:R-:W-:Y:S02]  /*0420*/  SEL R5, RZ, 0x1, !P1 ;  /* 0x00000001ff057807 */ /* 0x000fe40004800000 */
[----:B------:R-:W-:Y:S01]  /*0430*/  SEL R12, RZ, 0x100, !P0 ;  /* 0x00000100ff0c7807 */ /* 0x000fe20004000000 */
[----:B------:R-:W-:Y:S01]  /*0440*/  FADD R16, R16, R19 ;  /* 0x0000001310107221 */ /* 0x000fe20000000000 */
[----:B------:R-:W-:Y:S01]  /*0450*/  IADD3 R4, P2, R0, UR6, RZ ;  /* 0x0000000600047c10 */ /* 0x000fe2000ff5e0ff */
[----:B------:R-:W-:Y:S01]  /*0460*/  FADD R17, R17, R10 ;  /* 0x0000000a11117221 */ /* 0x000fe20000000000 */
[----:B------:R-:W-:-:S02]  /*0470*/  IADD3 R11, R5, R12, RZ ;  /* 0x0000000c050b7210 */ /* 0x000fc40007ffe0ff */
[----:B------:R-:W-:Y:S01]  /*0480*/  LEA.HI.X.SX32 R5, R0, UR7, 0x1, P2 ;  /* 0x0000000700057c11 */ /* 0x000fe200090f0eff */
[----:B------:R-:W-:Y:S01]  /*0490*/  @!P1 FMUL R16, R16, 0.0099999997764825820923 ;  /* 0x3c23d70a10109820 */ /* 0x000fe20000400000 */
[----:B0-----:R-:W-:-:S04]  /*04a0*/  IMAD.WIDE R6, R0, 0x4, R6 ;  /* 0x0000000400067825 */ /* 0x001fc800078e0206 */
[----:B------:R-:W-:Y:S01]  /*04b0*/  @!P0 FMUL R17, R17, 0.0099999997764825820923 ;  /* 0x3c23d70a11118820 */ /* 0x000fe20000400000 */
[----:B------:R-:W-:Y:S04]  /*04c0*/  STG.E.64 desc[UR4][R2.64], R8 ;  /* 0x0000000802007986 */ /* 0x000fe8000c101b04 */
[----:B------:R-:W-:Y:S04]  /*04d0*/  STG.E.U16 desc[UR4][R4.64], R11 ;  /* 0x0000000b04007986 */ /* 0x000fe8000c101504 */
[----:B------:R-:W-:Y:S01]  /*04e0*/  STG.E.64 desc[UR4][R6.64], R16 ;  /* 0x0000001006007986 */ /* 0x000fe2000c101b04 */
[----:B------:R-:W-:Y:S05]  /*04f0*/  EXIT ;  /* 0x000000000000794d */ /* 0x000fea0003800000 */
.L_x_0:
[----:B------:R-:W-:-:S00]  /*0500*/  BRA `(.L_x_0) ;  /* 0xfffffffc00fc7947 */ /* 0x000fc0000383ffff */
[----:B------:R-:W-:-:S00]  /*0510*/  NOP ;  /* 0x0000000000007918 */ /* 0x000fc00000000000 */
        /* <DEDUP_REMOVED lines=14> */
.L_x_1:


//--------------------- .nv.global.init           --------------------------
	.section	.nv.global.init,"aw",@progbits
.nv.global.init:
	.type		_$_str,@object
	.size		_$_str,(_$_str_$_2 - _$_str)
_$_str:
        /*0000*/ 	.byte	0x5f, 0x5f, 0x43, 0x55, 0x44, 0x41, 0x5f, 0x46, 0x54, 0x5a, 0x00
	.type		_$_str_$_2,@object
	.size		_$_str_$_2,(.L_1 - _$_str_$_2)
_$_str_$_2:
        /*000b*/ 	.byte	0x5f, 0x5f, 0x43, 0x55, 0x44, 0x41, 0x5f, 0x50, 0x52, 0x45, 0x43, 0x5f, 0x53, 0x51, 0x52, 0x54
        /*001b*/ 	.byte	0x00
.L_1:


//--------------------- .nv.constant0.triton_poi_fused__native_batch_norm_legit_no_training_add_convolution_leaky_relu_19 --------------------------
	.section	.nv.constant0.triton_poi_fused__native_batch_norm_legit_no_training_add_convolution_leaky_relu_19,"a",@progbits
	.sectionflags	@""
	.align	4
.nv.constant0.triton_poi_fused__native_batch_norm_legit_no_training_add_convolution_leaky_relu_19:
	.zero		604
